//
// Generated by NVIDIA NVVM Compiler
//
// Compiler Build ID: CL-36424714
// Cuda compilation tools, release 13.0, V13.0.88
// Based on NVVM 20.0.0
//

.version 9.0
.target sm_100
.address_size 64

	// .globl	_Z7softmaxPfS_

.visible .entry _Z7softmaxPfS_(
	.param .u64 .ptr .align 1 _Z7softmaxPfS__param_0,
	.param .u64 .ptr .align 1 _Z7softmaxPfS__param_1
)
.maxntid 5
{
	.reg .pred 	%p<8>;
	.reg .b32 	%r<31>;
	.reg .b32 	%f<153>;
	.reg .b64 	%rd<25>;

	ld.param.u64 	%rd15, [_Z7softmaxPfS__param_0];
	ld.param.u64 	%rd16, [_Z7softmaxPfS__param_1];
	cvta.to.global.u64 	%rd1, %rd16;
	cvta.to.global.u64 	%rd17, %rd15;
	mov.u32 	%r8, %tid.x;
	shl.b32 	%r9, %r8, 7;
	mul.wide.u32 	%rd18, %r9, 4;
	add.s64 	%rd19, %rd17, %rd18;
	ld.global.nc.f32 	%f151, [%rd19];
	mul.wide.u32 	%rd2, %r8, 512;
	or.b64  	%rd3, %rd2, 16;
	add.s64 	%rd22, %rd17, %rd3;
	mov.b32 	%r28, 0;
	mov.u64 	%rd21, %rd22;
$L__BB0_1:
	ld.global.nc.f32 	%f7, [%rd21+-12];
	setp.gt.f32 	%p1, %f7, %f151;
	selp.f32 	%f8, %f7, %f151, %p1;
	ld.global.nc.f32 	%f9, [%rd21+-8];
	setp.gt.f32 	%p2, %f9, %f8;
	selp.f32 	%f10, %f9, %f8, %p2;
	ld.global.nc.f32 	%f11, [%rd21+-4];
	setp.gt.f32 	%p3, %f11, %f10;
	selp.f32 	%f3, %f11, %f10, %p3;
	setp.eq.s32 	%p4, %r28, 124;
	@%p4 bra 	$L__BB0_3;
	ld.global.nc.f32 	%f12, [%rd21];
	setp.gt.f32 	%p5, %f12, %f3;
	selp.f32 	%f151, %f12, %f3, %p5;
	add.s32 	%r28, %r28, 4;
	add.s64 	%rd21, %rd21, 16;
	bra.uni 	$L__BB0_1;
$L__BB0_3:
	add.s64 	%rd23, %rd1, %rd3;
	mov.f32 	%f152, 0f00000000;
	mov.b32 	%r29, 0;
$L__BB0_4:
	ld.global.nc.f32 	%f14, [%rd22+-16];
	sub.f32 	%f15, %f14, %f3;
	fma.rn.f32 	%f16, %f15, 0f3BBB989D, 0f3F000000;
	cvt.sat.f32.f32 	%f17, %f16;
	mov.f32 	%f18, 0f4B400001;
	mov.f32 	%f19, 0f437C0000;
	fma.rm.f32 	%f20, %f17, %f19, %f18;
	add.f32 	%f21, %f20, 0fCB40007F;
	neg.f32 	%f22, %f21;
	fma.rn.f32 	%f23, %f15, 0f3FB8AA3B, %f22;
	fma.rn.f32 	%f24, %f15, 0f32A57060, %f23;
	mov.b32 	%r11, %f20;
	shl.b32 	%r12, %r11, 23;
	mov.b32 	%f25, %r12;
	ex2.approx.ftz.f32 	%f26, %f24;
	mul.f32 	%f27, %f26, %f25;
	st.global.f32 	[%rd23+-16], %f27;
	add.f32 	%f28, %f152, %f27;
	ld.global.nc.f32 	%f29, [%rd22+-12];
	sub.f32 	%f30, %f29, %f3;
	fma.rn.f32 	%f31, %f30, 0f3BBB989D, 0f3F000000;
	cvt.sat.f32.f32 	%f32, %f31;
	fma.rm.f32 	%f33, %f32, %f19, %f18;
	add.f32 	%f34, %f33, 0fCB40007F;
	neg.f32 	%f35, %f34;
	fma.rn.f32 	%f36, %f30, 0f3FB8AA3B, %f35;
	fma.rn.f32 	%f37, %f30, 0f32A57060, %f36;
	mov.b32 	%r13, %f33;
	shl.b32 	%r14, %r13, 23;
	mov.b32 	%f38, %r14;
	ex2.approx.ftz.f32 	%f39, %f37;
	mul.f32 	%f40, %f39, %f38;
	st.global.f32 	[%rd23+-12], %f40;
	add.f32 	%f41, %f28, %f40;
	ld.global.nc.f32 	%f42, [%rd22+-8];
	sub.f32 	%f43, %f42, %f3;
	fma.rn.f32 	%f44, %f43, 0f3BBB989D, 0f3F000000;
	cvt.sat.f32.f32 	%f45, %f44;
	fma.rm.f32 	%f46, %f45, %f19, %f18;
	add.f32 	%f47, %f46, 0fCB40007F;
	neg.f32 	%f48, %f47;
	fma.rn.f32 	%f49, %f43, 0f3FB8AA3B, %f48;
	fma.rn.f32 	%f50, %f43, 0f32A57060, %f49;
	mov.b32 	%r15, %f46;
	shl.b32 	%r16, %r15, 23;
	mov.b32 	%f51, %r16;
	ex2.approx.ftz.f32 	%f52, %f50;
	mul.f32 	%f53, %f52, %f51;
	st.global.f32 	[%rd23+-8], %f53;
	add.f32 	%f54, %f41, %f53;
	ld.global.nc.f32 	%f55, [%rd22+-4];
	sub.f32 	%f56, %f55, %f3;
	fma.rn.f32 	%f57, %f56, 0f3BBB989D, 0f3F000000;
	cvt.sat.f32.f32 	%f58, %f57;
	fma.rm.f32 	%f59, %f58, %f19, %f18;
	add.f32 	%f60, %f59, 0fCB40007F;
	neg.f32 	%f61, %f60;
	fma.rn.f32 	%f62, %f56, 0f3FB8AA3B, %f61;
	fma.rn.f32 	%f63, %f56, 0f32A57060, %f62;
	mov.b32 	%r17, %f59;
	shl.b32 	%r18, %r17, 23;
	mov.b32 	%f64, %r18;
	ex2.approx.ftz.f32 	%f65, %f63;
	mul.f32 	%f66, %f65, %f64;
	st.global.f32 	[%rd23+-4], %f66;
	add.f32 	%f67, %f54, %f66;
	ld.global.nc.f32 	%f68, [%rd22];
	sub.f32 	%f69, %f68, %f3;
	fma.rn.f32 	%f70, %f69, 0f3BBB989D, 0f3F000000;
	cvt.sat.f32.f32 	%f71, %f70;
	fma.rm.f32 	%f72, %f71, %f19, %f18;
	add.f32 	%f73, %f72, 0fCB40007F;
	neg.f32 	%f74, %f73;
	fma.rn.f32 	%f75, %f69, 0f3FB8AA3B, %f74;
	fma.rn.f32 	%f76, %f69, 0f32A57060, %f75;
	mov.b32 	%r19, %f72;
	shl.b32 	%r20, %r19, 23;
	mov.b32 	%f77, %r20;
	ex2.approx.ftz.f32 	%f78, %f76;
	mul.f32 	%f79, %f78, %f77;
	st.global.f32 	[%rd23], %f79;
	add.f32 	%f80, %f67, %f79;
	ld.global.nc.f32 	%f81, [%rd22+4];
	sub.f32 	%f82, %f81, %f3;
	fma.rn.f32 	%f83, %f82, 0f3BBB989D, 0f3F000000;
	cvt.sat.f32.f32 	%f84, %f83;
	fma.rm.f32 	%f85, %f84, %f19, %f18;
	add.f32 	%f86, %f85, 0fCB40007F;
	neg.f32 	%f87, %f86;
	fma.rn.f32 	%f88, %f82, 0f3FB8AA3B, %f87;
	fma.rn.f32 	%f89, %f82, 0f32A57060, %f88;
	mov.b32 	%r21, %f85;
	shl.b32 	%r22, %r21, 23;
	mov.b32 	%f90, %r22;
	ex2.approx.ftz.f32 	%f91, %f89;
	mul.f32 	%f92, %f91, %f90;
	st.global.f32 	[%rd23+4], %f92;
	add.f32 	%f93, %f80, %f92;
	ld.global.nc.f32 	%f94, [%rd22+8];
	sub.f32 	%f95, %f94, %f3;
	fma.rn.f32 	%f96, %f95, 0f3BBB989D, 0f3F000000;
	cvt.sat.f32.f32 	%f97, %f96;
	fma.rm.f32 	%f98, %f97, %f19, %f18;
	add.f32 	%f99, %f98, 0fCB40007F;
	neg.f32 	%f100, %f99;
	fma.rn.f32 	%f101, %f95, 0f3FB8AA3B, %f100;
	fma.rn.f32 	%f102, %f95, 0f32A57060, %f101;
	mov.b32 	%r23, %f98;
	shl.b32 	%r24, %r23, 23;
	mov.b32 	%f103, %r24;
	ex2.approx.ftz.f32 	%f104, %f102;
	mul.f32 	%f105, %f104, %f103;
	st.global.f32 	[%rd23+8], %f105;
	add.f32 	%f106, %f93, %f105;
	ld.global.nc.f32 	%f107, [%rd22+12];
	sub.f32 	%f108, %f107, %f3;
	fma.rn.f32 	%f109, %f108, 0f3BBB989D, 0f3F000000;
	cvt.sat.f32.f32 	%f110, %f109;
	fma.rm.f32 	%f111, %f110, %f19, %f18;
	add.f32 	%f112, %f111, 0fCB40007F;
	neg.f32 	%f113, %f112;
	fma.rn.f32 	%f114, %f108, 0f3FB8AA3B, %f113;
	fma.rn.f32 	%f115, %f108, 0f32A57060, %f114;
	mov.b32 	%r25, %f111;
	shl.b32 	%r26, %r25, 23;
	mov.b32 	%f116, %r26;
	ex2.approx.ftz.f32 	%f117, %f115;
	mul.f32 	%f118, %f117, %f116;
	st.global.f32 	[%rd23+12], %f118;
	add.f32 	%f152, %f106, %f118;
	add.s32 	%r29, %r29, 8;
	add.s64 	%rd23, %rd23, 32;
	add.s64 	%rd22, %rd22, 32;
	setp.ne.s32 	%p6, %r29, 128;
	@%p6 bra 	$L__BB0_4;
	add.s64 	%rd20, %rd2, %rd1;
	add.s64 	%rd24, %rd20, 32;
	mov.b32 	%r30, 0;
$L__BB0_6:
	ld.global.f32 	%f119, [%rd24+-32];
	div.rn.f32 	%f120, %f119, %f152;
	st.global.f32 	[%rd24+-32], %f120;
	ld.global.f32 	%f121, [%rd24+-28];
	div.rn.f32 	%f122, %f121, %f152;
	st.global.f32 	[%rd24+-28], %f122;
	ld.global.f32 	%f123, [%rd24+-24];
	div.rn.f32 	%f124, %f123, %f152;
	st.global.f32 	[%rd24+-24], %f124;
	ld.global.f32 	%f125, [%rd24+-20];
	div.rn.f32 	%f126, %f125, %f152;
	st.global.f32 	[%rd24+-20], %f126;
	ld.global.f32 	%f127, [%rd24+-16];
	div.rn.f32 	%f128, %f127, %f152;
	st.global.f32 	[%rd24+-16], %f128;
	ld.global.f32 	%f129, [%rd24+-12];
	div.rn.f32 	%f130, %f129, %f152;
	st.global.f32 	[%rd24+-12], %f130;
	ld.global.f32 	%f131, [%rd24+-8];
	div.rn.f32 	%f132, %f131, %f152;
	st.global.f32 	[%rd24+-8], %f132;
	ld.global.f32 	%f133, [%rd24+-4];
	div.rn.f32 	%f134, %f133, %f152;
	st.global.f32 	[%rd24+-4], %f134;
	ld.global.f32 	%f135, [%rd24];
	div.rn.f32 	%f136, %f135, %f152;
	st.global.f32 	[%rd24], %f136;
	ld.global.f32 	%f137, [%rd24+4];
	div.rn.f32 	%f138, %f137, %f152;
	st.global.f32 	[%rd24+4], %f138;
	ld.global.f32 	%f139, [%rd24+8];
	div.rn.f32 	%f140, %f139, %f152;
	st.global.f32 	[%rd24+8], %f140;
	ld.global.f32 	%f141, [%rd24+12];
	div.rn.f32 	%f142, %f141, %f152;
	st.global.f32 	[%rd24+12], %f142;
	ld.global.f32 	%f143, [%rd24+16];
	div.rn.f32 	%f144, %f143, %f152;
	st.global.f32 	[%rd24+16], %f144;
	ld.global.f32 	%f145, [%rd24+20];
	div.rn.f32 	%f146, %f145, %f152;
	st.global.f32 	[%rd24+20], %f146;
	ld.global.f32 	%f147, [%rd24+24];
	div.rn.f32 	%f148, %f147, %f152;
	st.global.f32 	[%rd24+24], %f148;
	ld.global.f32 	%f149, [%rd24+28];
	div.rn.f32 	%f150, %f149, %f152;
	st.global.f32 	[%rd24+28], %f150;
	add.s32 	%r30, %r30, 16;
	add.s64 	%rd24, %rd24, 64;
	setp.ne.s32 	%p7, %r30, 128;
	@%p7 bra 	$L__BB0_6;
	ret;

}


// ===== COMPILED SASS (sm_100) =====

	.target	sm_100

	.elftype	@"ET_EXEC"


//--------------------- .note.nv.tkinfo           --------------------------
	.section	.note.nv.tkinfo,"",@"SHT_NOTE"
	.sectionflags	@"SHF_NOTE_NV_TKINFO"
	.tkinfo
        /*0018*/ 	.word	0x00000002
        /*0030*/ 	.string	""
        /*0030*/ 	.string	"ptxas"
        /*0030*/ 	.string	"Cuda compilation tools, release 13.0, V13.0.88"
        /*0030*/ 	.string	"Build cuda_13.0.r13.0/compiler.36424714_0"
        /*0030*/ 	.string	"-arch sm_100 -m 64 "



//--------------------- .note.nv.cuinfo           --------------------------
	.section	.note.nv.cuinfo,"",@"SHT_NOTE"
	.sectionflags	@"SHF_NOTE_NV_CUINFO"
        /*0018*/ 	.short	0x0002
        /*001a*/ 	.short	0x0064
        /*001c*/ 	.short	0x0082
	.zero		2


//--------------------- .nv.info                  --------------------------
	.section	.nv.info,"",@"SHT_CUDA_INFO"
	.align	4


	//----- nvinfo : EIATTR_REGCOUNT
	.align		4
        /*0000*/ 	.byte	0x04, 0x2f
        /*0002*/ 	.short	(.L_1 - .L_0)
	.align		4
.L_0:
        /*0004*/ 	.word	index@(_Z7softmaxPfS_)
        /*0008*/ 	.word	0x00000038


	//----- nvinfo : EIATTR_FRAME_SIZE
	.align		4
.L_1:
        /*000c*/ 	.byte	0x04, 0x11
        /*000e*/ 	.short	(.L_3 - .L_2)
	.align		4
.L_2:
        /*0010*/ 	.word	index@($__internal_0_$__cuda_sm3x_div_rn_noftz_f32_slowpath)
        /*0014*/ 	.word	0x00000000


	//----- nvinfo : EIATTR_FRAME_SIZE
	.align		4
.L_3:
        /*0018*/ 	.byte	0x04, 0x11
        /*001a*/ 	.short	(.L_5 - .L_4)
	.align		4
.L_4:
        /*001c*/ 	.word	index@(_Z7softmaxPfS_)
        /*0020*/ 	.word	0x00000000


	//----- nvinfo : EIATTR_MIN_STACK_SIZE
	.align		4
.L_5:
        /*0024*/ 	.byte	0x04, 0x12
        /*0026*/ 	.short	(.L_7 - .L_6)
	.align		4
.L_6:
        /*0028*/ 	.word	index@(_Z7softmaxPfS_)
        /*002c*/ 	.word	0x00000000
.L_7:


//--------------------- .nv.compat                --------------------------
	.section	.nv.compat,"",@"SHT_CUDA_COMPAT_INFO"
	.align	4
        /*0000*/ 	.byte	0x02, 0x09, 0x00, 0x00, 0x02, 0x02, 0x01, 0x00, 0x02, 0x05, 0x05, 0x00, 0x03, 0x07, 0x01, 0x01
        /*0010*/ 	.byte	0x02, 0x03, 0x00, 0x00, 0x02, 0x06, 0x01, 0x00, 0x04, 0x0b, 0x08, 0x00, 0x01, 0x00, 0x00, 0x00
        /*0020*/ 	.byte	0x00, 0x00, 0x00, 0x00


//--------------------- .nv.info._Z7softmaxPfS_   --------------------------
	.section	.nv.info._Z7softmaxPfS_,"",@"SHT_CUDA_INFO"
	.sectionflags	@""
	.align	4


	//----- nvinfo : EIATTR_CUDA_API_VERSION
	.align		4
        /*0000*/ 	.byte	0x04, 0x37
        /*0002*/ 	.short	(.L_9 - .L_8)
.L_8:
        /*0004*/ 	.word	0x00000082


	//----- nvinfo : EIATTR_KPARAM_INFO
	.align		4
.L_9:
        /*0008*/ 	.byte	0x04, 0x17
        /*000a*/ 	.short	(.L_11 - .L_10)
.L_10:
        /*000c*/ 	.word	0x00000000
        /*0010*/ 	.short	0x0001
        /*0012*/ 	.short	0x0008
        /*0014*/ 	.byte	0x00, 0xf5, 0x21, 0x00


	//----- nvinfo : EIATTR_KPARAM_INFO
	.align		4
.L_11:
        /*0018*/ 	.byte	0x04, 0x17
        /*001a*/ 	.short	(.L_13 - .L_12)
.L_12:
        /*001c*/ 	.word	0x00000000
        /*0020*/ 	.short	0x0000
        /*0022*/ 	.short	0x0000
        /*0024*/ 	.byte	0x00, 0xf5, 0x21, 0x00


	//----- nvinfo : EIATTR_SPARSE_MMA_MASK
	.align		4
.L_13:
        /*0028*/ 	.byte	0x03, 0x50
        /*002a*/ 	.short	0x0000


	//----- nvinfo : EIATTR_MAXREG_COUNT
	.align		4
        /*002c*/ 	.byte	0x03, 0x1b
        /*002e*/ 	.short	0x00ff


	//----- nvinfo : EIATTR_MERCURY_ISA_VERSION
	.align		4
        /*0030*/ 	.byte	0x03, 0x5f
        /*0032*/ 	.short	0x0101


	//----- nvinfo : EIATTR_VRC_CTA_INIT_COUNT
	.align		4
        /*0034*/ 	.byte	0x02, 0x4a
	.zero		1
	.zero		1


	//----- nvinfo : EIATTR_EXIT_INSTR_OFFSETS
	.align		4
        /*0038*/ 	.byte	0x04, 0x1c
        /*003a*/ 	.short	(.L_15 - .L_14)


	//   ....[0]....
.L_14:
        /*003c*/ 	.word	0x000030a0


	//----- nvinfo : EIATTR_MAX_THREADS
	.align		4
.L_15:
        /*0040*/ 	.byte	0x04, 0x05
        /*0042*/ 	.short	(.L_17 - .L_16)
.L_16:
        /*0044*/ 	.word	0x00000005
        /*0048*/ 	.word	0x00000001
        /*004c*/ 	.word	0x00000001


	//----- nvinfo : EIATTR_CRS_STACK_SIZE
	.align		4
.L_17:
        /*0050*/ 	.byte	0x04, 0x1e
        /*0052*/ 	.short	(.L_19 - .L_18)
.L_18:
        /*0054*/ 	.word	0x00000000


	//----- nvinfo : EIATTR_CBANK_PARAM_SIZE
	.align		4
.L_19:
        /*0058*/ 	.byte	0x03, 0x19
        /*005a*/ 	.short	0x0010


	//----- nvinfo : EIATTR_PARAM_CBANK
	.align		4
        /*005c*/ 	.byte	0x04, 0x0a
        /*005e*/ 	.short	(.L_21 - .L_20)
	.align		4
.L_20:
        /*0060*/ 	.word	index@(.nv.constant0._Z7softmaxPfS_)
        /*0064*/ 	.short	0x0380
        /*0066*/ 	.short	0x0010


	//----- nvinfo : EIATTR_SW_WAR
	.align		4
.L_21:
        /*0068*/ 	.byte	0x04, 0x36
        /*006a*/ 	.short	(.L_23 - .L_22)
.L_22:
        /*006c*/ 	.word	0x00000008
.L_23:


//--------------------- .nv.callgraph             --------------------------
	.section	.nv.callgraph,"",@"SHT_CUDA_CALLGRAPH"
	.align	4
	.sectionentsize	8
	.align		4
        /*0000*/ 	.word	0x00000000
	.align		4
        /*0004*/ 	.word	0xffffffff
	.align		4
        /*0008*/ 	.word	0x00000000
	.align		4
        /*000c*/ 	.word	0xfffffffe
	.align		4
        /*0010*/ 	.word	0x00000000
	.align		4
        /*0014*/ 	.word	0xfffffffd
	.align		4
        /*0018*/ 	.word	0x00000000
	.align		4
        /*001c*/ 	.word	0xfffffffc


//--------------------- .text._Z7softmaxPfS_      --------------------------
	.section	.text._Z7softmaxPfS_,"ax",@progbits
	.align	128
        .global         _Z7softmaxPfS_
        .type           _Z7softmaxPfS_,@function
        .size           _Z7softmaxPfS_,(.L_x_46 - _Z7softmaxPfS_)
        .other          _Z7softmaxPfS_,@"STO_CUDA_ENTRY STV_DEFAULT"
_Z7softmaxPfS_:
.text._Z7softmaxPfS_:
[----:B------:R-:W-:Y:S01]  /*0000*/  LDC R1, c[0x0][0x37c] ;  /* 0x0000df00ff017b82 */ /* 0x000fe20000000800 */
[----:B------:R-:W0:Y:S07]  /*0010*/  S2R R5, SR_TID.X ;  /* 0x0000000000057919 */ /* 0x000e2e0000002100 */
[----:B------:R-:W1:Y:S01]  /*0020*/  LDC.64 R6, c[0x0][0x380] ;  /* 0x0000e000ff067b82 */ /* 0x000e620000000a00 */
[----:B------:R-:W2:Y:S01]  /*0030*/  LDCU.128 UR8, c[0x0][0x380] ;  /* 0x00007000ff0877ac */ /* 0x000ea20008000c00 */
[----:B------:R-:W3:Y:S01]  /*0040*/  LDCU.64 UR6, c[0x0][0x358] ;  /* 0x00006b00ff0677ac */ /* 0x000ee20008000a00 */
[----:B0-----:R-:W-:-:S04]  /*0050*/  IMAD.WIDE.U32 R2, R5, 0x200, RZ ;  /* 0x0000020005027825 */ /* 0x001fc800078e00ff */
[----:B------:R-:W-:Y:S01]  /*0060*/  IMAD.SHL.U32 R5, R5, 0x80, RZ ;  /* 0x0000008005057824 */ /* 0x000fe200078e00ff */
[----:B------:R-:W-:-:S03]  /*0070*/  LOP3.LUT R0, R2, 0x10, RZ, 0xfc, !PT ;  /* 0x0000001002007812 */ /* 0x000fc600078efcff */
[----:B-1----:R-:W-:Y:S01]  /*0080*/  IMAD.WIDE.U32 R6, R5, 0x4, R6 ;  /* 0x0000000405067825 */ /* 0x002fe200078e0006 */
[----:B--2---:R-:W-:-:S04]  /*0090*/  IADD3 R4, P0, PT, R0, UR8, RZ ;  /* 0x0000000800047c10 */ /* 0x004fc8000ff1e0ff */
[----:B------:R-:W-:Y:S01]  /*00a0*/  IADD3.X R5, PT, PT, R3, UR9, RZ, P0, !PT ;  /* 0x0000000903057c10 */ /* 0x000fe200087fe4ff */
[----:B---3--:R-:W2:Y:S04]  /*00b0*/  LDG.E.CONSTANT R36, desc[UR6][R6.64] ;  /* 0x0000000606247981 */ /* 0x008ea8000c1e9900 */
[----:B------:R-:W2:Y:S04]  /*00c0*/  LDG.E.CONSTANT R37, desc[UR6][R4.64+-0xc] ;  /* 0xfffff40604257981 */ /* 0x000ea8000c1e9900 */
[----:B------:R-:W3:Y:S04]  /*00d0*/  LDG.E.CONSTANT R39, desc[UR6][R4.64+-0x8] ;  /* 0xfffff80604277981 */ /* 0x000ee8000c1e9900 */
[----:B------:R-:W4:Y:S04]  /*00e0*/  LDG.E.CONSTANT R43, desc[UR6][R4.64+-0x4] ;  /* 0xfffffc06042b7981 */ /* 0x000f28000c1e9900 */
[----:B------:R-:W5:Y:S04]  /*00f0*/  LDG.E.CONSTANT R45, desc[UR6][R4.64] ;  /* 0x00000006042d7981 */ /* 0x000f68000c1e9900 */
        /* <DEDUP_REMOVED lines=37> */
[----:B------:R-:W5:Y:S01]  /*0350*/  LDG.E.CONSTANT R38, desc[UR6][R4.64+0xa0] ;  /* 0x0000a00604267981 */ /* 0x000f62000c1e9900 */
[----:B--2---:R-:W-:-:S04]  /*0360*/  FSETP.GT.AND P0, PT, R37, R36, PT ;  /* 0x000000242500720b */ /* 0x004fc80003f04000 */
[----:B------:R-:W-:Y:S02]  /*0370*/  FSEL R36, R37, R36, P0 ;  /* 0x0000002425247208 */ /* 0x000fe40000000000 */
[----:B------:R-:W2:Y:S02]  /*0380*/  LDG.E.CONSTANT R37, desc[UR6][R4.64+0xa4] ;  /* 0x0000a40604257981 */ /* 0x000ea4000c1e9900 */
[----:B---3--:R-:W-:-:S04]  /*0390*/  FSETP.GT.AND P0, PT, R39, R36, PT ;  /* 0x000000242700720b */ /* 0x008fc80003f04000 */
[----:B------:R-:W-:Y:S02]  /*03a0*/  FSEL R36, R39, R36, P0 ;  /* 0x0000002427247208 */ /* 0x000fe40000000000 */
[----:B------:R-:W3:Y:S02]  /*03b0*/  LDG.E.CONSTANT R39, desc[UR6][R4.64+0x9c] ;  /* 0x00009c0604277981 */ /* 0x000ee4000c1e9900 */
[----:B----4-:R-:W-:-:S04]  /*03c0*/  FSETP.GT.AND P0, PT, R43, R36, PT ;  /* 0x000000242b00720b */ /* 0x010fc80003f04000 */
[----:B------:R-:W-:Y:S02]  /*03d0*/  FSEL R36, R43, R36, P0 ;  /* 0x000000242b247208 */ /* 0x000fe40000000000 */
[----:B------:R-:W4:Y:S02]  /*03e0*/  LDG.E.CONSTANT R43, desc[UR6][R4.64+0x98] ;  /* 0x00009806042b7981 */ /* 0x000f24000c1e9900 */
[----:B-----5:R-:W-:-:S04]  /*03f0*/  FSETP.GT.AND P0, PT, R45, R36, PT ;  /* 0x000000242d00720b */ /* 0x020fc80003f04000 */
[----:B------:R-:W-:-:S04]  /*0400*/  FSEL R36, R45, R36, P0 ;  /* 0x000000242d247208 */ /* 0x000fc80000000000 */
[----:B------:R-:W-:-:S04]  /*0410*/  FSETP.GT.AND P0, PT, R47, R36, PT ;  /* 0x000000242f00720b */ /* 0x000fc80003f04000 */
[----:B------:R-:W-:-:S04]  /*0420*/  FSEL R36, R47, R36, P0 ;  /* 0x000000242f247208 */ /* 0x000fc80000000000 */
[----:B------:R-:W-:-:S04]  /*0430*/  FSETP.GT.AND P0, PT, R49, R36, PT ;  /* 0x000000243100720b */ /* 0x000fc80003f04000 */
[----:B------:R-:W-:-:S04]  /*0440*/  FSEL R36, R49, R36, P0 ;  /* 0x0000002431247208 */ /* 0x000fc80000000000 */
[----:B------:R-:W-:-:S04]  /*0450*/  FSETP.GT.AND P0, PT, R51, R36, PT ;  /* 0x000000243300720b */ /* 0x000fc80003f04000 */
[----:B------:R-:W-:-:S04]  /*0460*/  FSEL R36, R51, R36, P0 ;  /* 0x0000002433247208 */ /* 0x000fc80000000000 */
[----:B------:R-:W-:-:S04]  /*0470*/  FSETP.GT.AND P0, PT, R53, R36, PT ;  /* 0x000000243500720b */ /* 0x000fc80003f04000 */
[----:B------:R-:W-:Y:S02]  /*0480*/  FSEL R44, R53, R36, P0 ;  /* 0x00000024352c7208 */ /* 0x000fe40000000000 */
[----:B------:R-:W5:Y:S02]  /*0490*/  LDG.E.CONSTANT R36, desc[UR6][R4.64+0xa8] ;  /* 0x0000a80604247981 */ /* 0x000f64000c1e9900 */
        /* <DEDUP_REMOVED lines=99> */
[----:B----4-:R-:W-:-:S04]  /*0ad0*/  FSETP.GT.AND P0, PT, R43, R44, PT ;  /* 0x0000002c2b00720b */ /* 0x010fc80003f04000 */
[----:B------:R-:W-:Y:S02]  /*0ae0*/  FSEL R44, R43, R44, P0 ;  /* 0x0000002c2b2c7208 */ /* 0x000fe40000000000 */
[----:B------:R-:W4:Y:S02]  /*0af0*/  LDG.E.CONSTANT R43, desc[UR6][R4.64+0x130] ;  /* 0x00013006042b7981 */ /* 0x000f24000c1e9900 */
[----:B---3--:R-:W-:-:S04]  /*0b00*/  FSETP.GT.AND P0, PT, R39, R44, PT ;  /* 0x0000002c2700720b */ /* 0x008fc80003f04000 */
[----:B------:R-:W-:Y:S02]  /*0b10*/  FSEL R45, R39, R44, P0 ;  /* 0x0000002c272d7208 */ /* 0x000fe40000000000 */
[----:B------:R-:W3:Y:S02]  /*0b20*/  LDG.E.CONSTANT R39, desc[UR6][R4.64+0x134] ;  /* 0x0001340604277981 */ /* 0x000ee4000c1e9900 */
[----:B------:R-:W-:-:S04]  /*0b30*/  FSETP.GT.AND P0, PT, R38, R45, PT ;  /* 0x0000002d2600720b */ /* 0x000fc80003f04000 */
[----:B------:R-:W-:Y:S02]  /*0b40*/  FSEL R44, R38, R45, P0 ;  /* 0x0000002d262c7208 */ /* 0x000fe40000000000 */
[----:B------:R-:W3:Y:S02]  /*0b50*/  LDG.E.CONSTANT R38, desc[UR6][R4.64+0x138] ;  /* 0x0001380604267981 */ /* 0x000ee4000c1e9900 */
[----:B--2---:R-:W-:-:S04]  /*0b60*/  FSETP.GT.AND P0, PT, R37, R44, PT ;  /* 0x0000002c2500720b */ /* 0x004fc80003f04000 */
[----:B------:R-:W-:Y:S02]  /*0b70*/  FSEL R45, R37, R44, P0 ;  /* 0x0000002c252d7208 */ /* 0x000fe40000000000 */
[----:B------:R-:W2:Y:S02]  /*0b80*/  LDG.E.CONSTANT R37, desc[UR6][R4.64+0x13c] ;  /* 0x00013c0604257981 */ /* 0x000ea4000c1e9900 */
[----:B-----5:R-:W-:-:S04]  /*0b90*/  FSETP.GT.AND P0, PT, R36, R45, PT ;  /* 0x0000002d2400720b */ /* 0x020fc80003f04000 */
        /* <DEDUP_REMOVED lines=125> */
[CC--:B------:R-:W-:Y:S02]  /*1370*/  FSETP.GT.AND P0, PT, R32.reuse, R45.reuse, PT ;  /* 0x0000002d2000720b */ /* 0x0c0fe40003f04000 */
[----:B------:R-:W5:Y:S02]  /*1380*/  LDG.E.CONSTANT R44, desc[UR6][R4.64+0x1e8] ;  /* 0x0001e806042c7981 */ /* 0x000f64000c1e9900 */
[----:B------:R-:W-:Y:S02]  /*1390*/  FSEL R46, R32, R45, P0 ;  /* 0x0000002d202e7208 */ /* 0x000fe40000000000 */
[----:B------:R-:W5:Y:S02]  /*13a0*/  LDG.E.CONSTANT R32, desc[UR6][R4.64+0x1ec] ;  /* 0x0001ec0604207981 */ /* 0x000f64000c1e9900 */
[----:B------:R-:W-:-:S04]  /*13b0*/  FSETP.GT.AND P0, PT, R31, R46, PT ;  /* 0x0000002e1f00720b */ /* 0x000fc80003f04000 */
        /* <DEDUP_REMOVED lines=57> */
[----:B----4-:R-:W-:-:S04]  /*1750*/  FSETP.GT.AND P0, PT, R43, R42, PT ;  /* 0x0000002a2b00720b */ /* 0x010fc80003f04000 */
[----:B------:R-:W-:-:S04]  /*1760*/  FSEL R42, R43, R42, P0 ;  /* 0x0000002a2b2a7208 */ /* 0x000fc80000000000 */
[----:B---3--:R-:W-:-:S04]  /*1770*/  FSETP.GT.AND P0, PT, R39, R42, PT ;  /* 0x0000002a2700720b */ /* 0x008fc80003f04000 */
[----:B------:R-:W-:-:S04]  /*1780*/  FSEL R39, R39, R42, P0 ;  /* 0x0000002a27277208 */ /* 0x000fc80000000000 */
[----:B------:R-:W-:-:S04]  /*1790*/  FSETP.GT.AND P0, PT, R38, R39, PT ;  /* 0x000000272600720b */ /* 0x000fc80003f04000 */
[----:B------:R-:W-:-:S04]  /*17a0*/  FSEL R38, R38, R39, P0 ;  /* 0x0000002726267208 */ /* 0x000fc80000000000 */
[----:B--2---:R-:W-:-:S04]  /*17b0*/  FSETP.GT.AND P0, PT, R37, R38, PT ;  /* 0x000000262500720b */ /* 0x004fc80003f04000 */
[----:B------:R-:W-:-:S04]  /*17c0*/  FSEL R37, R37, R38, P0 ;  /* 0x0000002625257208 */ /* 0x000fc80000000000 */
        /* <DEDUP_REMOVED lines=10> */
[----:B------:R-:W-:Y:S02]  /*1870*/  IADD3 R6, P1, PT, R0, UR10, RZ ;  /* 0x0000000a00067c10 */ /* 0x000fe4000ff3e0ff */
[CC--:B------:R-:W-:Y:S01]  /*1880*/  FSETP.GT.AND P0, PT, R32.reuse, R33.reuse, PT ;  /* 0x000000212000720b */ /* 0x0c0fe20003f04000 */
[----:B------:R-:W-:Y:S01]  /*1890*/  IMAD.MOV.U32 R7, RZ, RZ, RZ ;  /* 0x000000ffff077224 */ /* 0x000fe200078e00ff */
[----:B------:R-:W-:Y:S02]  /*18a0*/  IADD3.X R9, PT, PT, R3, UR11, RZ, P1, !PT ;  /* 0x0000000b03097c10 */ /* 0x000fe40008ffe4ff */
[----:B------:R-:W-:Y:S01]  /*18b0*/  FSEL R0, R32, R33, P0 ;  /* 0x0000002120007208 */ /* 0x000fe20000000000 */
[----:B------:R-:W-:-:S08]  /*18c0*/  UMOV UR4, URZ ;  /* 0x000000ff00047c82 */ /* 0x000fd00008000000 */
.L_x_0:
[----:B-1----:R-:W2:Y:S04]  /*18d0*/  LDG.E.CONSTANT R11, desc[UR6][R4.64+-0x10] ;  /* 0xfffff006040b7981 */ /* 0x002ea8000c1e9900 */
[----:B------:R-:W3:Y:S04]  /*18e0*/  LDG.E.CONSTANT R15, desc[UR6][R4.64+-0xc] ;  /* 0xfffff406040f7981 */ /* 0x000ee8000c1e9900 */
[----:B------:R-:W4:Y:S04]  /*18f0*/  LDG.E.CONSTANT R17, desc[UR6][R4.64+-0x8] ;  /* 0xfffff80604117981 */ /* 0x000f28000c1e9900 */
[----:B------:R-:W5:Y:S04]  /*1900*/  LDG.E.CONSTANT R19, desc[UR6][R4.64+-0x4] ;  /* 0xfffffc0604137981 */ /* 0x000f68000c1e9900 */
[----:B------:R-:W5:Y:S04]  /*1910*/  LDG.E.CONSTANT R21, desc[UR6][R4.64] ;  /* 0x0000000604157981 */ /* 0x000f68000c1e9900 */
[----:B------:R-:W5:Y:S04]  /*1920*/  LDG.E.CONSTANT R23, desc[UR6][R4.64+0x4] ;  /* 0x0000040604177981 */ /* 0x000f68000c1e9900 */
[----:B------:R-:W5:Y:S04]  /*1930*/  LDG.E.CONSTANT R25, desc[UR6][R4.64+0x8] ;  /* 0x0000080604197981 */ /* 0x000f68000c1e9900 */
[----:B------:R0:W5:Y:S01]  /*1940*/  LDG.E.CONSTANT R27, desc[UR6][R4.64+0xc] ;  /* 0x00000c06041b7981 */ /* 0x000162000c1e9900 */
[----:B------:R-:W-:Y:S01]  /*1950*/  IMAD.MOV.U32 R13, RZ, RZ, 0x3bbb989d ;  /* 0x3bbb989dff0d7424 */ /* 0x000fe200078e00ff */
[----:B------:R-:W-:-:S04]  /*1960*/  UIADD3 UR4, UPT, UPT, UR4, 0x8, URZ ;  /* 0x0000000804047890 */ /* 0x000fc8000fffe0ff */
[----:B------:R-:W-:Y:S01]  /*1970*/  UISETP.NE.AND UP0, UPT, UR4, 0x80, UPT ;  /* 0x000000800400788c */ /* 0x000fe2000bf05270 */
[----:B0-----:R-:W-:-:S05]  /*1980*/  IADD3 R4, P1, PT, R4, 0x20, RZ ;  /* 0x0000002004047810 */ /* 0x001fca0007f3e0ff */
[----:B------:R-:W-:Y:S02]  /*1990*/  IMAD.X R5, RZ, RZ, R5, P1 ;  /* 0x000000ffff057224 */ /* 0x000fe400008e0605 */
[----:B--2---:R-:W-:Y:S01]  /*19a0*/  FADD R12, R11, -R0 ;  /* 0x800000000b0c7221 */ /* 0x004fe20000000000 */
[----:B------:R-:W-:-:S03]  /*19b0*/  IMAD.MOV.U32 R11, RZ, RZ, 0x437c0000 ;  /* 0x437c0000ff0b7424 */ /* 0x000fc600078e00ff */
[----:B------:R-:W-:Y:S01]  /*19c0*/  FFMA.SAT R8, R12, R13, 0.5 ;  /* 0x3f0000000c087423 */ /* 0x000fe2000000200d */
[----:B---3--:R-:W-:-:S03]  /*19d0*/  FADD R18, R15, -R0 ;  /* 0x800000000f127221 */ /* 0x008fc60000000000 */
[----:B------:R-:W-:Y:S01]  /*19e0*/  FFMA.RM R8, R8, R11, 12582913 ;  /* 0x4b40000108087423 */ /* 0x000fe2000000400b */
[----:B------:R-:W-:Y:S01]  /*19f0*/  FFMA.SAT R10, R18, R13, 0.5 ;  /* 0x3f000000120a7423 */ /* 0x000fe2000000200d */
[--C-:B----4-:R-:W-:Y:S02]  /*1a00*/  FADD R20, R17, -R0.reuse ;  /* 0x8000000011147221 */ /* 0x110fe40000000000 */
[----:B------:R-:W-:Y:S01]  /*1a10*/  FADD R15, R8, -12583039 ;  /* 0xcb40007f080f7421 */ /* 0x000fe20000000000 */
[----:B------:R-:W-:Y:S01]  /*1a20*/  FFMA.RM R10, R10, R11, 12582913 ;  /* 0x4b4000010a0a7423 */ /* 0x000fe2000000400b */
[----:B-----5:R-:W-:Y:S01]  /*1a30*/  FADD R22, R19, -R0 ;  /* 0x8000000013167221 */ /* 0x020fe20000000000 */
[----:B------:R-:W-:Y:S01]  /*1a40*/  FFMA.SAT R14, R20, R13, 0.5 ;  /* 0x3f000000140e7423 */ /* 0x000fe2000000200d */
[----:B------:R-:W-:Y:S01]  /*1a50*/  FFMA R15, R12, 1.4426950216293334961, -R15 ;  /* 0x3fb8aa3b0c0f7823 */ /* 0x000fe2000000080f */
[C---:B------:R-:W-:Y:S01]  /*1a60*/  FADD R17, R10.reuse, -12583039 ;  /* 0xcb40007f0a117421 */ /* 0x040fe20000000000 */
[----:B------:R-:W-:-:S02]  /*1a70*/  IMAD.SHL.U32 R10, R10, 0x800000, RZ ;  /* 0x008000000a0a7824 */ /* 0x000fc400078e00ff */
[----:B------:R-:W-:Y:S01]  /*1a80*/  FFMA.RM R14, R14, R11, 12582913 ;  /* 0x4b4000010e0e7423 */ /* 0x000fe2000000400b */
[----:B------:R-:W-:Y:S01]  /*1a90*/  FFMA R15, R12, 1.925963033500011079e-08, R15 ;  /* 0x32a570600c0f7823 */ /* 0x000fe2000000000f */
[----:B------:R-:W-:Y:S01]  /*1aa0*/  FFMA.SAT R12, R22, R13, 0.5 ;  /* 0x3f000000160c7423 */ /* 0x000fe2000000200d */
[----:B------:R-:W-:Y:S01]  /*1ab0*/  FFMA R17, R18, 1.4426950216293334961, -R17 ;  /* 0x3fb8aa3b12117823 */ /* 0x000fe20000000811 */
[----:B------:R-:W-:Y:S01]  /*1ac0*/  FADD R19, R14, -12583039 ;  /* 0xcb40007f0e137421 */ /* 0x000fe20000000000 */
[----:B------:R0:W1:Y:S01]  /*1ad0*/  MUFU.EX2 R16, R15 ;  /* 0x0000000f00107308 */ /* 0x0000620000000800 */
[----:B------:R-:W-:Y:S01]  /*1ae0*/  FFMA.RM R12, R12, R11, 12582913 ;  /* 0x4b4000010c0c7423 */ /* 0x000fe2000000400b */
[----:B------:R-:W-:Y:S01]  /*1af0*/  FFMA R17, R18, 1.925963033500011079e-08, R17 ;  /* 0x32a5706012117823 */ /* 0x000fe20000000011 */
[--C-:B------:R-:W-:Y:S01]  /*1b00*/  FADD R18, R21, -R0.reuse ;  /* 0x8000000015127221 */ /* 0x100fe20000000000 */
[----:B------:R-:W-:Y:S01]  /*1b10*/  FFMA R19, R20, 1.4426950216293334961, -R19 ;  /* 0x3fb8aa3b14137823 */ /* 0x000fe20000000813 */
[----:B------:R-:W-:Y:S01]  /*1b20*/  FADD R21, R12, -12583039 ;  /* 0xcb40007f0c157421 */ /* 0x000fe20000000000 */
[--C-:B------:R-:W-:Y:S01]  /*1b30*/  FADD R28, R27, -R0.reuse ;  /* 0x800000001b1c7221 */ /* 0x100fe20000000000 */
[----:B------:R-:W-:Y:S01]  /*1b40*/  FFMA.SAT R24, R18, R13, 0.5 ;  /* 0x3f00000012187423 */ /* 0x000fe2000000200d */
[----:B------:R-:W-:Y:S01]  /*1b50*/  FFMA R19, R20, 1.925963033500011079e-08, R19 ;  /* 0x32a5706014137823 */ /* 0x000fe20000000013 */
[----:B------:R-:W-:Y:S01]  /*1b60*/  FFMA R21, R22, 1.4426950216293334961, -R21 ;  /* 0x3fb8aa3b16157823 */ /* 0x000fe20000000815 */
[--C-:B------:R-:W-:Y:S01]  /*1b70*/  FADD R20, R23, -R0.reuse ;  /* 0x8000000017147221 */ /* 0x100fe20000000000 */
[----:B0-----:R-:W-:Y:S01]  /*1b80*/  FFMA.RM R15, R24, R11, 12582913 ;  /* 0x4b400001180f7423 */ /* 0x001fe2000000400b */
[-C--:B------:R-:W-:Y:S01]  /*1b90*/  FFMA.SAT R30, R28, R13.reuse, 0.5 ;  /* 0x3f0000001c1e7423 */ /* 0x080fe2000000200d */
[----:B------:R-:W-:Y:S01]  /*1ba0*/  FFMA R21, R22, 1.925963033500011079e-08, R21 ;  /* 0x32a5706016157823 */ /* 0x000fe20000000015 */
[----:B------:R-:W-:Y:S01]  /*1bb0*/  FADD R22, R25, -R0 ;  /* 0x8000000019167221 */ /* 0x000fe20000000000 */
[----:B------:R-:W-:Y:S01]  /*1bc0*/  FFMA.SAT R24, R20, R13, 0.5 ;  /* 0x3f00000014187423 */ /* 0x000fe2000000200d */
[----:B------:R-:W-:Y:S01]  /*1bd0*/  FFMA.RM R30, R30, R11, 12582913 ;  /* 0x4b4000011e1e7423 */ /* 0x000fe2000000400b */
[----:B------:R-:W-:Y:S01]  /*1be0*/  FADD R23, R15, -12583039 ;  /* 0xcb40007f0f177421 */ /* 0x000fe20000000000 */
[----:B------:R-:W-:Y:S01]  /*1bf0*/  FFMA.SAT R26, R22, R13, 0.5 ;  /* 0x3f000000161a7423 */ /* 0x000fe2000000200d */
[-C--:B------:R-:W-:Y:S01]  /*1c00*/  FFMA.RM R24, R24, R11.reuse, 12582913 ;  /* 0x4b40000118187423 */ /* 0x080fe2000000400b */
[----:B------:R-:W-:Y:S01]  /*1c10*/  FADD R27, R30, -12583039 ;  /* 0xcb40007f1e1b7421 */ /* 0x000fe20000000000 */
[----:B------:R-:W-:Y:S01]  /*1c20*/  FFMA R23, R18, 1.4426950216293334961, -R23 ;  /* 0x3fb8aa3b12177823 */ /* 0x000fe20000000817 */
[----:B------:R-:W-:Y:S01]  /*1c30*/  FFMA.RM R26, R26, R11, 12582913 ;  /* 0x4b4000011a1a7423 */ /* 0x000fe2000000400b */
[----:B------:R-:W-:Y:S01]  /*1c40*/  FADD R25, R24, -12583039 ;  /* 0xcb40007f18197421 */ /* 0x000fe20000000000 */
[----:B------:R-:W-:Y:S01]  /*1c50*/  FFMA R27, R28, 1.4426950216293334961, -R27 ;  /* 0x3fb8aa3b1c1b7823 */ /* 0x000fe2000000081b */
[----:B------:R-:W-:Y:S01]  /*1c60*/  FFMA R23, R18, 1.925963033500011079e-08, R23 ;  /* 0x32a5706012177823 */ /* 0x000fe20000000017 */
[----:B------:R-:W-:Y:S01]  /*1c70*/  FADD R13, R26, -12583039 ;  /* 0xcb40007f1a0d7421 */ /* 0x000fe20000000000 */
[----:B------:R-:W-:Y:S01]  /*1c80*/  FFMA R25, R20, 1.4426950216293334961, -R25 ;  /* 0x3fb8aa3b14197823 */ /* 0x000fe20000000819 */
[----:B------:R-:W-:Y:S01]  /*1c90*/  FFMA R27, R28, 1.925963033500011079e-08, R27 ;  /* 0x32a570601c1b7823 */ /* 0x000fe2000000001b */
[----:B------:R-:W0:Y:S01]  /*1ca0*/  MUFU.EX2 R17, R17 ;  /* 0x0000001100117308 */ /* 0x000e220000000800 */
[----:B------:R-:W-:Y:S01]  /*1cb0*/  FFMA R13, R22, 1.4426950216293334961, -R13 ;  /* 0x3fb8aa3b160d7823 */ /* 0x000fe2000000080d */
[----:B------:R-:W-:Y:S01]  /*1cc0*/  FFMA R25, R20, 1.925963033500011079e-08, R25 ;  /* 0x32a5706014197823 */ /* 0x000fe20000000019 */
[----:B------:R-:W-:-:S02]  /*1cd0*/  IMAD.SHL.U32 R11, R8, 0x800000, RZ ;  /* 0x00800000080b7824 */ /* 0x000fc400078e00ff */
[----:B------:R-:W-:Y:S01]  /*1ce0*/  FFMA R13, R22, 1.925963033500011079e-08, R13 ;  /* 0x32a57060160d7823 */ /* 0x000fe2000000000d */
[----:B------:R-:W-:Y:S02]  /*1cf0*/  IMAD.SHL.U32 R14, R14, 0x800000, RZ ;  /* 0x008000000e0e7824 */ /* 0x000fe400078e00ff */
[----:B-1----:R-:W-:Y:S01]  /*1d00*/  FMUL R16, R11, R16 ;  /* 0x000000100b107220 */ /* 0x002fe20000400000 */
[----:B------:R-:W1:Y:S01]  /*1d10*/  MUFU.EX2 R19, R19 ;  /* 0x0000001300137308 */ /* 0x000e620000000800 */
[----:B------:R-:W-:Y:S02]  /*1d20*/  IMAD.SHL.U32 R12, R12, 0x800000, RZ ;  /* 0x008000000c0c7824 */ /* 0x000fe400078e00ff */
[----:B------:R-:W-:Y:S02]  /*1d30*/  IMAD.SHL.U32 R15, R15, 0x800000, RZ ;  /* 0x008000000f0f7824 */ /* 0x000fe400078e00ff */
[----:B------:R-:W-:Y:S01]  /*1d40*/  FADD R7, R16, R7 ;  /* 0x0000000710077221 */ /* 0x000fe20000000000 */
[----:B------:R-:W-:-:S02]  /*1d50*/  IMAD.SHL.U32 R24, R24, 0x800000, RZ ;  /* 0x0080000018187824 */ /* 0x000fc400078e00ff */
[----:B------:R-:W-:Y:S01]  /*1d60*/  IMAD.SHL.U32 R26, R26, 0x800000, RZ ;  /* 0x008000001a1a7824 */ /* 0x000fe200078e00ff */
[----:B------:R-:W2:Y:S01]  /*1d70*/  MUFU.EX2 R21, R21 ;  /* 0x0000001500157308 */ /* 0x000ea20000000800 */
[----:B------:R-:W-:Y:S02]  /*1d80*/  IMAD.SHL.U32 R30, R30, 0x800000, RZ ;  /* 0x008000001e1e7824 */ /* 0x000fe400078e00ff */
[----:B0-----:R-:W-:Y:S01]  /*1d90*/  FMUL R17, R10, R17 ;  /* 0x000000110a117220 */ /* 0x001fe20000400000 */
[----:B------:R-:W-:Y:S02]  /*1da0*/  IMAD.MOV.U32 R10, RZ, RZ, R6 ;  /* 0x000000ffff0a7224 */ /* 0x000fe400078e0006 */
[----:B------:R-:W-:Y:S02]  /*1db0*/  IMAD.MOV.U32 R11, RZ, RZ, R9 ;  /* 0x000000ffff0b7224 */ /* 0x000fe400078e0009 */
[----:B------:R-:W-:Y:S01]  /*1dc0*/  FADD R7, R7, R17 ;  /* 0x0000001107077221 */ /* 0x000fe20000000000 */
[----:B------:R-:W0:Y:S01]  /*1dd0*/  MUFU.EX2 R18, R23 ;  /* 0x0000001700127308 */ /* 0x000e220000000800 */
[----:B-1----:R-:W-:Y:S01]  /*1de0*/  FMUL R14, R14, R19 ;  /* 0x000000130e0e7220 */ /* 0x002fe20000400000 */
[----:B------:R1:W-:Y:S01]  /*1df0*/  STG.E desc[UR6][R10.64+-0x10], R16 ;  /* 0xfffff0100a007986 */ /* 0x0003e2000c101906 */
[----:B------:R-:W-:-:S02]  /*1e00*/  IADD3 R6, P0, PT, R10, 0x20, RZ ;  /* 0x000000200a067810 */ /* 0x000fc40007f1e0ff */
[----:B------:R-:W-:Y:S01]  /*1e10*/  FADD R7, R7, R14 ;  /* 0x0000000e07077221 */ /* 0x000fe20000000000 */
[----:B------:R1:W-:Y:S02]  /*1e20*/  STG.E desc[UR6][R10.64+-0xc], R17 ;  /* 0xfffff4110a007986 */ /* 0x0003e4000c101906 */
[----:B------:R-:W3:Y:S01]  /*1e30*/  MUFU.EX2 R25, R25 ;  /* 0x0000001900197308 */ /* 0x000ee20000000800 */
[----:B--2---:R-:W-:Y:S01]  /*1e40*/  FMUL R12, R12, R21 ;  /* 0x000000150c0c7220 */ /* 0x004fe20000400000 */
[----:B------:R1:W-:Y:S01]  /*1e50*/  STG.E desc[UR6][R10.64+-0x8], R14 ;  /* 0xfffff80e0a007986 */ /* 0x0003e2000c101906 */
[----:B------:R-:W-:Y:S02]  /*1e60*/  IMAD.X R9, RZ, RZ, R11, P0 ;  /* 0x000000ffff097224 */ /* 0x000fe400000e060b */
[----:B------:R-:W-:Y:S01]  /*1e70*/  FADD R7, R7, R12 ;  /* 0x0000000c07077221 */ /* 0x000fe20000000000 */
[----:B------:R1:W-:Y:S02]  /*1e80*/  STG.E desc[UR6][R10.64+-0x4], R12 ;  /* 0xfffffc0c0a007986 */ /* 0x0003e4000c101906 */
[----:B------:R-:W2:Y:S01]  /*1e90*/  MUFU.EX2 R13, R13 ;  /* 0x0000000d000d7308 */ /* 0x000ea20000000800 */
[----:B0-----:R-:W-:-:S04]  /*1ea0*/  FMUL R15, R15, R18 ;  /* 0x000000120f0f7220 */ /* 0x001fc80000400000 */
[----:B------:R-:W-:Y:S01]  /*1eb0*/  FADD R7, R7, R15 ;  /* 0x0000000f07077221 */ /* 0x000fe20000000000 */
[----:B------:R1:W-:Y:S02]  /*1ec0*/  STG.E desc[UR6][R10.64], R15 ;  /* 0x0000000f0a007986 */ /* 0x0003e4000c101906 */
[----:B------:R-:W0:Y:S01]  /*1ed0*/  MUFU.EX2 R27, R27 ;  /* 0x0000001b001b7308 */ /* 0x000e220000000800 */
[----:B---3--:R-:W-:-:S04]  /*1ee0*/  FMUL R24, R24, R25 ;  /* 0x0000001918187220 */ /* 0x008fc80000400000 */
[----:B------:R-:W-:Y:S01]  /*1ef0*/  FADD R7, R7, R24 ;  /* 0x0000001807077221 */ /* 0x000fe20000000000 */
[----:B------:R1:W-:Y:S01]  /*1f00*/  STG.E desc[UR6][R10.64+0x4], R24 ;  /* 0x000004180a007986 */ /* 0x0003e2000c101906 */
[----:B--2---:R-:W-:-:S04]  /*1f10*/  FMUL R13, R26, R13 ;  /* 0x0000000d1a0d7220 */ /* 0x004fc80000400000 */
[----:B------:R-:W-:Y:S01]  /*1f20*/  FADD R7, R7, R13 ;  /* 0x0000000d07077221 */ /* 0x000fe20000000000 */
[----:B------:R1:W-:Y:S01]  /*1f30*/  STG.E desc[UR6][R10.64+0x8], R13 ;  /* 0x0000080d0a007986 */ /* 0x0003e2000c101906 */
[----:B0-----:R-:W-:-:S04]  /*1f40*/  FMUL R27, R30, R27 ;  /* 0x0000001b1e1b7220 */ /* 0x001fc80000400000 */
[----:B------:R-:W-:Y:S01]  /*1f50*/  FADD R7, R7, R27 ;  /* 0x0000001b07077221 */ /* 0x000fe20000000000 */
[----:B------:R1:W-:Y:S01]  /*1f60*/  STG.E desc[UR6][R10.64+0xc], R27 ;  /* 0x00000c1b0a007986 */ /* 0x0003e2000c101906 */
[----:B------:R-:W-:Y:S05]  /*1f70*/  BRA.U UP0, `(.L_x_0) ;  /* 0xfffffff900547547 */ /* 0x000fea000b83ffff */
[----:B------:R-:W-:Y:S01]  /*1f80*/  IADD3 R0, P0, PT, R2, UR10, RZ ;  /* 0x0000000a02007c10 */ /* 0x000fe2000ff1e0ff */
[----:B------:R-:W-:-:S03]  /*1f90*/  UMOV UR4, URZ ;  /* 0x000000ff00047c82 */ /* 0x000fc60008000000 */
[----:B------:R-:W-:-:S04]  /*1fa0*/  IADD3 R0, P1, PT, R0, 0x20, RZ ;  /* 0x0000002000007810 */ /* 0x000fc80007f3e0ff */
[----:B------:R-:W-:-:S09]  /*1fb0*/  IADD3.X R3, PT, PT, RZ, UR11, R3, P1, P0 ;  /* 0x0000000bff037c10 */ /* 0x000fd20008fe0403 */
.L_x_33:
[----:B0-----:R-:W-:Y:S02]  /*1fc0*/  IMAD.MOV.U32 R4, RZ, RZ, R0 ;  /* 0x000000ffff047224 */ /* 0x001fe400078e0000 */
[----:B------:R-:W-:-:S05]  /*1fd0*/  IMAD.MOV.U32 R5, RZ, RZ, R3 ;  /* 0x000000ffff057224 */ /* 0x000fca00078e0003 */
[----:B------:R-:W2:Y:S01]  /*1fe0*/  LDG.E R0, desc[UR6][R4.64+-0x20] ;  /* 0xffffe00604007981 */ /* 0x000ea2000c1e1900 */
[----:B------:R-:W0:Y:S01]  /*1ff0*/  MUFU.RCP R2, R7 ;  /* 0x0000000700027308 */ /* 0x000e220000001000 */
[----:B------:R-:W-:Y:S01]  /*2000*/  UIADD3 UR4, UPT, UPT, UR4, 0x10, URZ ;  /* 0x0000001004047890 */ /* 0x000fe2000fffe0ff */
[----:B------:R-:W-:Y:S03]  /*2010*/  BSSY.RECONVERGENT B2, `(.L_x_1) ;  /* 0x000000d000027945 */ /* 0x000fe60003800200 */
[----:B------:R-:W-:Y:S01]  /*2020*/  UISETP.NE.AND UP0, UPT, UR4, 0x80, UPT ;  /* 0x000000800400788c */ /* 0x000fe2000bf05270 */
[----:B0-----:R-:W-:-:S04]  /*2030*/  FFMA R3, -R7, R2, 1 ;  /* 0x3f80000007037423 */ /* 0x001fc80000000102 */
[----:B------:R-:W-:Y:S01]  /*2040*/  FFMA R3, R2, R3, R2 ;  /* 0x0000000302037223 */ /* 0x000fe20000000002 */
[----:B--2---:R-:W0:Y:S03]  /*2050*/  FCHK P0, R0, R7 ;  /* 0x0000000700007302 */ /* 0x004e260000000000 */
[----:B------:R-:W-:-:S04]  /*2060*/  FFMA R2, R0, R3, RZ ;  /* 0x0000000300027223 */ /* 0x000fc800000000ff */
[----:B------:R-:W-:-:S04]  /*2070*/  FFMA R6, -R7, R2, R0 ;  /* 0x0000000207067223 */ /* 0x000fc80000000100 */
[----:B------:R-:W-:Y:S01]  /*2080*/  FFMA R3, R3, R6, R2 ;  /* 0x0000000603037223 */ /* 0x000fe20000000002 */
[----:B0-----:R-:W-:Y:S06]  /*2090*/  @!P0 BRA `(.L_x_2) ;  /* 0x0000000000108947 */ /* 0x001fec0003800000 */
[----:B------:R-:W-:Y:S01]  /*20a0*/  IMAD.MOV.U32 R3, RZ, RZ, R7 ;  /* 0x000000ffff037224 */ /* 0x000fe200078e0007 */
[----:B-1----:R-:W-:-:S07]  /*20b0*/  MOV R10, 0x20d0 ;  /* 0x000020d0000a7802 */ /* 0x002fce0000000f00 */
[----:B------:R-:W-:Y:S05]  /*20c0*/  CALL.REL.NOINC `($__internal_0_$__cuda_sm3x_div_rn_noftz_f32_slowpath) ;  /* 0x0000000c00f87944 */ /* 0x000fea0003c00000 */
[----:B------:R-:W-:-:S07]  /*20d0*/  IMAD.MOV.U32 R3, RZ, RZ, R9 ;  /* 0x000000ffff037224 */ /* 0x000fce00078e0009 */
.L_x_2:
[----:B------:R-:W-:Y:S05]  /*20e0*/  BSYNC.RECONVERGENT B2 ;  /* 0x0000000000027941 */ /* 0x000fea0003800200 */
.L_x_1:
[----:B------:R-:W2:Y:S01]  /*20f0*/  LDG.E R6, desc[UR6][R4.64+-0x1c] ;  /* 0xffffe40604067981 */ /* 0x000ea2000c1e1900 */
[----:B------:R-:W0:Y:S01]  /*2100*/  MUFU.RCP R0, R7 ;  /* 0x0000000700007308 */ /* 0x000e220000001000 */
[----:B------:R-:W-:Y:S02]  /*2110*/  BSSY.RECONVERGENT B2, `(.L_x_3) ;  /* 0x000000d000027945 */ /* 0x000fe40003800200 */
[----:B------:R3:W-:Y:S01]  /*2120*/  STG.E desc[UR6][R4.64+-0x20], R3 ;  /* 0xffffe00304007986 */ /* 0x0007e2000c101906 */
[----:B0-----:R-:W-:-:S04]  /*2130*/  FFMA R9, -R7, R0, 1 ;  /* 0x3f80000007097423 */ /* 0x001fc80000000100 */
[----:B------:R-:W-:Y:S01]  /*2140*/  FFMA R0, R0, R9, R0 ;  /* 0x0000000900007223 */ /* 0x000fe20000000000 */
[----:B--2---:R-:W0:Y:S03]  /*2150*/  FCHK P0, R6, R7 ;  /* 0x0000000706007302 */ /* 0x004e260000000000 */
[----:B------:R-:W-:-:S04]  /*2160*/  FFMA R2, R0, R6, RZ ;  /* 0x0000000600027223 */ /* 0x000fc800000000ff */
[----:B------:R-:W-:-:S04]  /*2170*/  FFMA R9, -R7, R2, R6 ;  /* 0x0000000207097223 */ /* 0x000fc80000000106 */
[----:B------:R-:W-:Y:S01]  /*2180*/  FFMA R9, R0, R9, R2 ;  /* 0x0000000900097223 */ /* 0x000fe20000000002 */
[----:B0--3--:R-:W-:Y:S06]  /*2190*/  @!P0 BRA `(.L_x_4) ;  /* 0x0000000000108947 */ /* 0x009fec0003800000 */
[----:B------:R-:W-:Y:S01]  /*21a0*/  IMAD.MOV.U32 R0, RZ, RZ, R6 ;  /* 0x000000ffff007224 */ /* 0x000fe200078e0006 */
[----:B-1----:R-:W-:Y:S01]  /*21b0*/  MOV R10, 0x21e0 ;  /* 0x000021e0000a7802 */ /* 0x002fe20000000f00 */
[----:B------:R-:W-:-:S07]  /*21c0*/  IMAD.MOV.U32 R3, RZ, RZ, R7 ;  /* 0x000000ffff037224 */ /* 0x000fce00078e0007 */
[----:B------:R-:W-:Y:S05]  /*21d0*/  CALL.REL.NOINC `($__internal_0_$__cuda_sm3x_div_rn_noftz_f32_slowpath) ;  /* 0x0000000c00b47944 */ /* 0x000fea0003c00000 */
.L_x_4:
[----:B------:R-:W-:Y:S05]  /*21e0*/  BSYNC.RECONVERGENT B2 ;  /* 0x0000000000027941 */ /* 0x000fea0003800200 */
.L_x_3:
        /* <DEDUP_REMOVED lines=15> */
[----:B------:R-:W-:-:S07]  /*22e0*/  IMAD.MOV.U32 R3, RZ, RZ, R9 ;  /* 0x000000ffff037224 */ /* 0x000fce00078e0009 */
.L_x_6:
[----:B------:R-:W-:Y:S05]  /*22f0*/  BSYNC.RECONVERGENT B2 ;  /* 0x0000000000027941 */ /* 0x000fea0003800200 */
.L_x_5:
        /* <DEDUP_REMOVED lines=15> */
.L_x_8:
[----:B------:R-:W-:Y:S05]  /*23f0*/  BSYNC.RECONVERGENT B2 ;  /* 0x0000000000027941 */ /* 0x000fea0003800200 */
.L_x_7:
        /* <DEDUP_REMOVED lines=16> */
.L_x_10:
[----:B------:R-:W-:Y:S05]  /*2500*/  BSYNC.RECONVERGENT B2 ;  /* 0x0000000000027941 */ /* 0x000fea0003800200 */
.L_x_9:
        /* <DEDUP_REMOVED lines=15> */
.L_x_12:
[----:B------:R-:W-:Y:S05]  /*2600*/  BSYNC.RECONVERGENT B2 ;  /* 0x0000000000027941 */ /* 0x000fea0003800200 */
.L_x_11:
        /* <DEDUP_REMOVED lines=16> */
.L_x_14:
[----:B------:R-:W-:Y:S05]  /*2710*/  BSYNC.RECONVERGENT B2 ;  /* 0x0000000000027941 */ /* 0x000fea0003800200 */
.L_x_13:
        /* <DEDUP_REMOVED lines=15> */
.L_x_16:
[----:B------:R-:W-:Y:S05]  /*2810*/  BSYNC.RECONVERGENT B2 ;  /* 0x0000000000027941 */ /* 0x000fea0003800200 */
.L_x_15:
        /* <DEDUP_REMOVED lines=16> */
.L_x_18:
[----:B------:R-:W-:Y:S05]  /*2920*/  BSYNC.RECONVERGENT B2 ;  /* 0x0000000000027941 */ /* 0x000fea0003800200 */
.L_x_17:
        /* <DEDUP_REMOVED lines=15> */
.L_x_20:
[----:B------:R-:W-:Y:S05]  /*2a20*/  BSYNC.RECONVERGENT B2 ;  /* 0x0000000000027941 */ /* 0x000fea0003800200 */
.L_x_19:
        /* <DEDUP_REMOVED lines=16> */
.L_x_22:
[----:B------:R-:W-:Y:S05]  /*2b30*/  BSYNC.RECONVERGENT B2 ;  /* 0x0000000000027941 */ /* 0x000fea0003800200 */
.L_x_21:
        /* <DEDUP_REMOVED lines=15> */
.L_x_24:
[----:B------:R-:W-:Y:S05]  /*2c30*/  BSYNC.RECONVERGENT B2 ;  /* 0x0000000000027941 */ /* 0x000fea0003800200 */
.L_x_23:
        /* <DEDUP_REMOVED lines=16> */
.L_x_26:
[----:B------:R-:W-:Y:S05]  /*2d40*/  BSYNC.RECONVERGENT B2 ;  /* 0x0000000000027941 */ /* 0x000fea0003800200 */
.L_x_25:
        /* <DEDUP_REMOVED lines=15> */
.L_x_28:
[----:B------:R-:W-:Y:S05]  /*2e40*/  BSYNC.RECONVERGENT B2 ;  /* 0x0000000000027941 */ /* 0x000fea0003800200 */
.L_x_27:
        /* <DEDUP_REMOVED lines=16> */
.L_x_30:
[----:B------:R-:W-:Y:S05]  /*2f50*/  BSYNC.RECONVERGENT B2 ;  /* 0x0000000000027941 */ /* 0x000fea0003800200 */
.L_x_29:
        /* <DEDUP_REMOVED lines=15> */
.L_x_32:
[----:B------:R-:W-:Y:S05]  /*3050*/  BSYNC.RECONVERGENT B2 ;  /* 0x0000000000027941 */ /* 0x000fea0003800200 */
.L_x_31:
[----:B------:R0:W-:Y:S01]  /*3060*/  STG.E desc[UR6][R4.64+0x1c], R9 ;  /* 0x00001c0904007986 */ /* 0x0001e2000c101906 */
[----:B------:R-:W-:-:S05]  /*3070*/  IADD3 R0, P0, PT, R4, 0x40, RZ ;  /* 0x0000004004007810 */ /* 0x000fca0007f1e0ff */
[----:B------:R-:W-:Y:S01]  /*3080*/  IMAD.X R3, RZ, RZ, R5, P0 ;  /* 0x000000ffff037224 */ /* 0x000fe200000e0605 */
[----:B------:R-:W-:Y:S07]  /*3090*/  BRA.U UP0, `(.L_x_33) ;  /* 0xffffffed00c87547 */ /* 0x000fee000b83ffff */
[----:B------:R-:W-:Y:S05]  /*30a0*/  EXIT ;  /* 0x000000000000794d */ /* 0x000fea0003800000 */
        .weak           $__internal_0_$__cuda_sm3x_div_rn_noftz_f32_slowpath
        .type           $__internal_0_$__cuda_sm3x_div_rn_noftz_f32_slowpath,@function
        .size           $__internal_0_$__cuda_sm3x_div_rn_noftz_f32_slowpath,(.L_x_46 - $__internal_0_$__cuda_sm3x_div_rn_noftz_f32_slowpath)
$__internal_0_$__cuda_sm3x_div_rn_noftz_f32_slowpath:
[----:B------:R-:W-:Y:S01]  /*30b0*/  SHF.R.U32.HI R6, RZ, 0x17, R3 ;  /* 0x00000017ff067819 */ /* 0x000fe20000011603 */
[----:B------:R-:W-:Y:S01]  /*30c0*/  BSSY.RECONVERGENT B0, `(.L_x_34) ;  /* 0x0000062000007945 */ /* 0x000fe20003800200 */
[----:B------:R-:W-:Y:S02]  /*30d0*/  SHF.R.U32.HI R2, RZ, 0x17, R0 ;  /* 0x00000017ff027819 */ /* 0x000fe40000011600 */
[----:B------:R-:W-:Y:S02]  /*30e0*/  LOP3.LUT R12, R6, 0xff, RZ, 0xc0, !PT ;  /* 0x000000ff060c7812 */ /* 0x000fe400078ec0ff */
[----:B------:R-:W-:-:S03]  /*30f0*/  LOP3.LUT R11, R2, 0xff, RZ, 0xc0, !PT ;  /* 0x000000ff020b7812 */ /* 0x000fc600078ec0ff */
[----:B------:R-:W-:Y:S02]  /*3100*/  VIADD R8, R12, 0xffffffff ;  /* 0xffffffff0c087836 */ /* 0x000fe40000000000 */
[----:B------:R-:W-:-:S03]  /*3110*/  VIADD R6, R11, 0xffffffff ;  /* 0xffffffff0b067836 */ /* 0x000fc60000000000 */
[----:B------:R-:W-:-:S04]  /*3120*/  ISETP.GT.U32.AND P0, PT, R8, 0xfd, PT ;  /* 0x000000fd0800780c */ /* 0x000fc80003f04070 */
[----:B------:R-:W-:-:S13]  /*3130*/  ISETP.GT.U32.OR P0, PT, R6, 0xfd, P0 ;  /* 0x000000fd0600780c */ /* 0x000fda0000704470 */
[----:B------:R-:W-:Y:S01]  /*3140*/  @!P0 IMAD.MOV.U32 R2, RZ, RZ, RZ ;  /* 0x000000ffff028224 */ /* 0x000fe200078e00ff */
[----:B------:R-:W-:Y:S06]  /*3150*/  @!P0 BRA `(.L_x_35) ;  /* 0x00000000005c8947 */ /* 0x000fec0003800000 */
[----:B------:R-:W-:Y:S02]  /*3160*/  FSETP.GTU.FTZ.AND P0, PT, |R0|, +INF , PT ;  /* 0x7f8000000000780b */ /* 0x000fe40003f1c200 */
[----:B------:R-:W-:-:S04]  /*3170*/  FSETP.GTU.FTZ.AND P1, PT, |R3|, +INF , PT ;  /* 0x7f8000000300780b */ /* 0x000fc80003f3c200 */
[----:B------:R-:W-:-:S13]  /*3180*/  PLOP3.LUT P0, PT, P0, P1, PT, 0xf8, 0x8f ;  /* 0x00000000008f781c */ /* 0x000fda0000703f70 */
[----:B------:R-:W-:Y:S05]  /*3190*/  @P0 BRA `(.L_x_36) ;  /* 0x00000004004c0947 */ /* 0x000fea0003800000 */
[----:B------:R-:W-:-:S13]  /*31a0*/  LOP3.LUT P0, RZ, R3, 0x7fffffff, R0, 0xc8, !PT ;  /* 0x7fffffff03ff7812 */ /* 0x000fda000780c800 */
[----:B------:R-:W-:Y:S05]  /*31b0*/  @!P0 BRA `(.L_x_37) ;  /* 0x00000004003c8947 */ /* 0x000fea0003800000 */
[C---:B------:R-:W-:Y:S02]  /*31c0*/  FSETP.NEU.FTZ.AND P2, PT, |R0|.reuse, +INF , PT ;  /* 0x7f8000000000780b */ /* 0x040fe40003f5d200 */
[----:B------:R-:W-:Y:S02]  /*31d0*/  FSETP.NEU.FTZ.AND P1, PT, |R3|, +INF , PT ;  /* 0x7f8000000300780b */ /* 0x000fe40003f3d200 */
[----:B------:R-:W-:-:S11]  /*31e0*/  FSETP.NEU.FTZ.AND P0, PT, |R0|, +INF , PT ;  /* 0x7f8000000000780b */ /* 0x000fd60003f1d200 */
[----:B------:R-:W-:Y:S05]  /*31f0*/  @!P1 BRA !P2, `(.L_x_37) ;  /* 0x00000004002c9947 */ /* 0x000fea0005000000 */
[----:B------:R-:W-:-:S04]  /*3200*/  LOP3.LUT P2, RZ, R0, 0x7fffffff, RZ, 0xc0, !PT ;  /* 0x7fffffff00ff7812 */ /* 0x000fc8000784c0ff */
[----:B------:R-:W-:-:S13]  /*3210*/  PLOP3.LUT P1, PT, P1, P2, PT, 0x2f, 0xf2 ;  /* 0x0000000000f2781c */ /* 0x000fda0000f24577 */
[----:B------:R-:W-:Y:S05]  /*3220*/  @P1 BRA `(.L_x_38) ;  /* 0x0000000400181947 */ /* 0x000fea0003800000 */
[----:B------:R-:W-:-:S04]  /*3230*/  LOP3.LUT P1, RZ, R3, 0x7fffffff, RZ, 0xc0, !PT ;  /* 0x7fffffff03ff7812 */ /* 0x000fc8000782c0ff */
[----:B------:R-:W-:-:S13]  /*3240*/  PLOP3.LUT P0, PT, P0, P1, PT, 0x2f, 0xf2 ;  /* 0x0000000000f2781c */ /* 0x000fda0000702577 */
[----:B------:R-:W-:Y:S05]  /*3250*/  @P0 BRA `(.L_x_39) ;  /* 0x0000000400000947 */ /* 0x000fea0003800000 */
[----:B------:R-:W-:Y:S02]  /*3260*/  ISETP.GE.AND P0, PT, R6, RZ, PT ;  /* 0x000000ff0600720c */ /* 0x000fe40003f06270 */
[----:B------:R-:W-:-:S11]  /*3270*/  ISETP.GE.AND P1, PT, R8, RZ, PT ;  /* 0x000000ff0800720c */ /* 0x000fd60003f26270 */
[----:B------:R-:W-:Y:S02]  /*3280*/  @P0 IMAD.MOV.U32 R2, RZ, RZ, RZ ;  /* 0x000000ffff020224 */ /* 0x000fe400078e00ff */
[----:B------:R-:W-:Y:S01]  /*3290*/  @!P0 FFMA R0, R0, 1.84467440737095516160e+19, RZ ;  /* 0x5f80000000008823 */ /* 0x000fe200000000ff */
[----:B------:R-:W-:Y:S02]  /*32a0*/  @!P0 IMAD.MOV.U32 R2, RZ, RZ, -0x40 ;  /* 0xffffffc0ff028424 */ /* 0x000fe400078e00ff */
[----:B------:R-:W-:Y:S02]  /*32b0*/  @!P1 FFMA R3, R3, 1.84467440737095516160e+19, RZ ;  /* 0x5f80000003039823 */ /* 0x000fe400000000ff */
[----:B------:R-:W-:-:S07]  /*32c0*/  @!P1 VIADD R2, R2, 0x40 ;  /* 0x0000004002029836 */ /* 0x000fce0000000000 */
.L_x_35:
[----:B------:R-:W-:Y:S01]  /*32d0*/  LEA R6, R12, 0xc0800000, 0x17 ;  /* 0xc08000000c067811 */ /* 0x000fe200078eb8ff */
[----:B------:R-:W-:Y:S04]  /*32e0*/  BSSY.RECONVERGENT B1, `(.L_x_40) ;  /* 0x0000036000017945 */ /* 0x000fe80003800200 */
[----:B------:R-:W-:Y:S02]  /*32f0*/  IMAD.IADD R6, R3, 0x1, -R6 ;  /* 0x0000000103067824 */ /* 0x000fe400078e0a06 */
[----:B------:R-:W-:Y:S02]  /*3300*/  VIADD R3, R11, 0xffffff81 ;  /* 0xffffff810b037836 */ /* 0x000fe40000000000 */
[----:B------:R-:W0:Y:S01]  /*3310*/  MUFU.RCP R8, R6 ;  /* 0x0000000600087308 */ /* 0x000e220000001000 */
[----:B------:R-:W-:Y:S01]  /*3320*/  FADD.FTZ R9, -R6, -RZ ;  /* 0x800000ff06097221 */ /* 0x000fe20000010100 */
[C---:B------:R-:W-:Y:S01]  /*3330*/  IMAD R0, R3.reuse, -0x800000, R0 ;  /* 0xff80000003007824 */ /* 0x040fe200078e0200 */
[----:B------:R-:W-:-:S05]  /*3340*/  IADD3 R3, PT, PT, R3, 0x7f, -R12 ;  /* 0x0000007f03037810 */ /* 0x000fca0007ffe80c */
[----:B------:R-:W-:Y:S02]  /*3350*/  IMAD.IADD R3, R3, 0x1, R2 ;  /* 0x0000000103037824 */ /* 0x000fe400078e0202 */
[----:B0-----:R-:W-:-:S04]  /*3360*/  FFMA R11, R8, R9, 1 ;  /* 0x3f800000080b7423 */ /* 0x001fc80000000009 */
[----:B------:R-:W-:-:S04]  /*3370*/  FFMA R13, R8, R11, R8 ;  /* 0x0000000b080d7223 */ /* 0x000fc80000000008 */
[----:B------:R-:W-:-:S04]  /*3380*/  FFMA R8, R0, R13, RZ ;  /* 0x0000000d00087223 */ /* 0x000fc800000000ff */
[----:B------:R-:W-:-:S04]  /*3390*/  FFMA R11, R9, R8, R0 ;  /* 0x00000008090b7223 */ /* 0x000fc80000000000 */
[----:B------:R-:W-:-:S04]  /*33a0*/  FFMA R14, R13, R11, R8 ;  /* 0x0000000b0d0e7223 */ /* 0x000fc80000000008 */
[----:B------:R-:W-:-:S04]  /*33b0*/  FFMA R9, R9, R14, R0 ;  /* 0x0000000e09097223 */ /* 0x000fc80000000000 */
[----:B------:R-:W-:-:S05]  /*33c0*/  FFMA R8, R13, R9, R14 ;  /* 0x000000090d087223 */ /* 0x000fca000000000e */
[----:B------:R-:W-:-:S04]  /*33d0*/  SHF.R.U32.HI R0, RZ, 0x17, R8 ;  /* 0x00000017ff007819 */ /* 0x000fc80000011608 */
[----:B------:R-:W-:-:S05]  /*33e0*/  LOP3.LUT R0, R0, 0xff, RZ, 0xc0, !PT ;  /* 0x000000ff00007812 */ /* 0x000fca00078ec0ff */
[----:B------:R-:W-:-:S04]  /*33f0*/  IMAD.IADD R6, R0, 0x1, R3 ;  /* 0x0000000100067824 */ /* 0x000fc800078e0203 */
[----:B------:R-:W-:-:S05]  /*3400*/  VIADD R0, R6, 0xffffffff ;  /* 0xffffffff06007836 */ /* 0x000fca0000000000 */
[----:B------:R-:W-:-:S13]  /*3410*/  ISETP.GE.U32.AND P0, PT, R0, 0xfe, PT ;  /* 0x000000fe0000780c */ /* 0x000fda0003f06070 */
[----:B------:R-:W-:Y:S05]  /*3420*/  @!P0 BRA `(.L_x_41) ;  /* 0x0000000000808947 */ /* 0x000fea0003800000 */
[----:B------:R-:W-:-:S13]  /*3430*/  ISETP.GT.AND P0, PT, R6, 0xfe, PT ;  /* 0x000000fe0600780c */ /* 0x000fda0003f04270 */
[----:B------:R-:W-:Y:S05]  /*3440*/  @P0 BRA `(.L_x_42) ;  /* 0x00000000006c0947 */ /* 0x000fea0003800000 */
[----:B------:R-:W-:-:S13]  /*3450*/  ISETP.GE.AND P0, PT, R6, 0x1, PT ;  /* 0x000000010600780c */ /* 0x000fda0003f06270 */
[----:B------:R-:W-:Y:S05]  /*3460*/  @P0 BRA `(.L_x_43) ;  /* 0x0000000000740947 */ /* 0x000fea0003800000 */
[----:B------:R-:W-:Y:S02]  /*3470*/  ISETP.GE.AND P0, PT, R6, -0x18, PT ;  /* 0xffffffe80600780c */ /* 0x000fe40003f06270 */
[----:B------:R-:W-:-:S11]  /*3480*/  LOP3.LUT R8, R8, 0x80000000, RZ, 0xc0, !PT ;  /* 0x8000000008087812 */ /* 0x000fd600078ec0ff */
[----:B------:R-:W-:Y:S05]  /*3490*/  @!P0 BRA `(.L_x_43) ;  /* 0x0000000000688947 */ /* 0x000fea0003800000 */
[CCC-:B------:R-:W-:Y:S01]  /*34a0*/  FFMA.RZ R0, R13.reuse, R9.reuse, R14.reuse ;  /* 0x000000090d007223 */ /* 0x1c0fe2000000c00e */
[CCC-:B------:R-:W-:Y:S01]  /*34b0*/  FFMA.RM R3, R13.reuse, R9.reuse, R14.reuse ;  /* 0x000000090d037223 */ /* 0x1c0fe2000000400e */
[C---:B------:R-:W-:Y:S02]  /*34c0*/  ISETP.NE.AND P2, PT, R6.reuse, RZ, PT ;  /* 0x000000ff0600720c */ /* 0x040fe40003f45270 */
[----:B------:R-:W-:Y:S02]  /*34d0*/  ISETP.NE.AND P1, PT, R6, RZ, PT ;  /* 0x000000ff0600720c */ /* 0x000fe40003f25270 */
[----:B------:R-:W-:Y:S01]  /*34e0*/  LOP3.LUT R2, R0, 0x7fffff, RZ, 0xc0, !PT ;  /* 0x007fffff00027812 */ /* 0x000fe200078ec0ff */
[----:B------:R-:W-:Y:S01]  /*34f0*/  FFMA.RP R0, R13, R9, R14 ;  /* 0x000000090d007223 */ /* 0x000fe2000000800e */
[----:B------:R-:W-:Y:S02]  /*3500*/  VIADD R9, R6, 0x20 ;  /* 0x0000002006097836 */ /* 0x000fe40000000000 */
[----:B------:R-:W-:Y:S01]  /*3510*/  LOP3.LUT R2, R2, 0x800000, RZ, 0xfc, !PT ;  /* 0x0080000002027812 */ /* 0x000fe200078efcff */
[----:B------:R-:W-:Y:S01]  /*3520*/  IMAD.MOV R6, RZ, RZ, -R6 ;  /* 0x000000ffff067224 */ /* 0x000fe200078e0a06 */
[----:B------:R-:W-:-:S02]  /*3530*/  FSETP.NEU.FTZ.AND P0, PT, R0, R3, PT ;  /* 0x000000030000720b */ /* 0x000fc40003f1d000 */
[----:B------:R-:W-:Y:S02]  /*3540*/  SHF.L.U32 R9, R2, R9, RZ ;  /* 0x0000000902097219 */ /* 0x000fe400000006ff */
[----:B------:R-:W-:Y:S02]  /*3550*/  SEL R3, R6, RZ, P2 ;  /* 0x000000ff06037207 */ /* 0x000fe40001000000 */
[----:B------:R-:W-:Y:S02]  /*3560*/  ISETP.NE.AND P1, PT, R9, RZ, P1 ;  /* 0x000000ff0900720c */ /* 0x000fe40000f25270 */
[----:B------:R-:W-:Y:S02]  /*3570*/  SHF.R.U32.HI R3, RZ, R3, R2 ;  /* 0x00000003ff037219 */ /* 0x000fe40000011602 */
[----:B------:R-:W-:Y:S02]  /*3580*/  PLOP3.LUT P0, PT, P0, P1, PT, 0xf8, 0x8f ;  /* 0x00000000008f781c */ /* 0x000fe40000703f70 */
[----:B------:R-:W-:-:S02]  /*3590*/  SHF.R.U32.HI R9, RZ, 0x1, R3 ;  /* 0x00000001ff097819 */ /* 0x000fc40000011603 */
[----:B------:R-:W-:-:S04]  /*35a0*/  SEL R0, RZ, 0x1, !P0 ;  /* 0x00000001ff007807 */ /* 0x000fc80004000000 */
[----:B------:R-:W-:-:S04]  /*35b0*/  LOP3.LUT R0, R0, 0x1, R9, 0xf8, !PT ;  /* 0x0000000100007812 */ /* 0x000fc800078ef809 */
[----:B------:R-:W-:-:S05]  /*35c0*/  LOP3.LUT R0, R0, R3, RZ, 0xc0, !PT ;  /* 0x0000000300007212 */ /* 0x000fca00078ec0ff */
[----:B------:R-:W-:-:S05]  /*35d0*/  IMAD.IADD R9, R9, 0x1, R0 ;  /* 0x0000000109097824 */ /* 0x000fca00078e0200 */
[----:B------:R-:W-:Y:S01]  /*35e0*/  LOP3.LUT R8, R9, R8, RZ, 0xfc, !PT ;  /* 0x0000000809087212 */ /* 0x000fe200078efcff */
[----:B------:R-:W-:Y:S06]  /*35f0*/  BRA `(.L_x_43) ;  /* 0x0000000000107947 */ /* 0x000fec0003800000 */
.L_x_42:
[----:B------:R-:W-:-:S04]  /*3600*/  LOP3.LUT R8, R8, 0x80000000, RZ, 0xc0, !PT ;  /* 0x8000000008087812 */ /* 0x000fc800078ec0ff */
[----:B------:R-:W-:Y:S01]  /*3610*/  LOP3.LUT R8, R8, 0x7f800000, RZ, 0xfc, !PT ;  /* 0x7f80000008087812 */ /* 0x000fe200078efcff */
[----:B------:R-:W-:Y:S06]  /*3620*/  BRA `(.L_x_43) ;  /* 0x0000000000047947 */ /* 0x000fec0003800000 */
.L_x_41:
[----:B------:R-:W-:-:S07]  /*3630*/  IMAD R8, R3, 0x800000, R8 ;  /* 0x0080000003087824 */ /* 0x000fce00078e0208 */
.L_x_43:
[----:B------:R-:W-:Y:S05]  /*3640*/  BSYNC.RECONVERGENT B1 ;  /* 0x0000000000017941 */ /* 0x000fea0003800200 */
.L_x_40:
[----:B------:R-:W-:Y:S05]  /*3650*/  BRA `(.L_x_44) ;  /* 0x0000000000207947 */ /* 0x000fea0003800000 */
.L_x_39:
[----:B------:R-:W-:-:S04]  /*3660*/  LOP3.LUT R0, R3, 0x80000000, R0, 0x48, !PT ;  /* 0x8000000003007812 */ /* 0x000fc800078e4800 */
[----:B------:R-:W-:Y:S01]  /*3670*/  LOP3.LUT R8, R0, 0x7f800000, RZ, 0xfc, !PT ;  /* 0x7f80000000087812 */ /* 0x000fe200078efcff */
[----:B------:R-:W-:Y:S06]  /*3680*/  BRA `(.L_x_44) ;  /* 0x0000000000147947 */ /* 0x000fec0003800000 */
.L_x_38:
[----:B------:R-:W-:Y:S01]  /*3690*/  LOP3.LUT R8, R3, 0x80000000, R0, 0x48, !PT ;  /* 0x8000000003087812 */ /* 0x000fe200078e4800 */
[----:B------:R-:W-:Y:S06]  /*36a0*/  BRA `(.L_x_44) ;  /* 0x00000000000c7947 */ /* 0x000fec0003800000 */
.L_x_37:
[----:B------:R-:W0:Y:S01]  /*36b0*/  MUFU.RSQ R8, -QNAN ;  /* 0xffc0000000087908 */ /* 0x000e220000001400 */
[----:B------:R-:W-:Y:S05]  /*36c0*/  BRA `(.L_x_44) ;  /* 0x0000000000047947 */ /* 0x000fea0003800000 */
.L_x_36:
[----:B------:R-:W-:-:S07]  /*36d0*/  FADD.FTZ R8, R0, R3 ;  /* 0x0000000300087221 */ /* 0x000fce0000010000 */
.L_x_44:
[----:B------:R-:W-:Y:S05]  /*36e0*/  BSYNC.RECONVERGENT B0 ;  /* 0x0000000000007941 */ /* 0x000fea0003800200 */
.L_x_34:
[----:B------:R-:W-:Y:S02]  /*36f0*/  IMAD.MOV.U32 R2, RZ, RZ, R10 ;  /* 0x000000ffff027224 */ /* 0x000fe400078e000a */
[----:B------:R-:W-:Y:S02]  /*3700*/  IMAD.MOV.U32 R3, RZ, RZ, 0x0 ;  /* 0x00000000ff037424 */ /* 0x000fe400078e00ff */
[----:B0-----:R-:W-:Y:S02]  /*3710*/  IMAD.MOV.U32 R9, RZ, RZ, R8 ;  /* 0x000000ffff097224 */ /* 0x001fe400078e0008 */
[----:B------:R-:W-:Y:S05]  /*3720*/  RET.REL.NODEC R2 `(_Z7softmaxPfS_) ;  /* 0xffffffc802347950 */ /* 0x000fea0003c3ffff */
.L_x_45:
[----:B------:R-:W-:-:S00]  /*3730*/  BRA `(.L_x_45) ;  /* 0xfffffffc00fc7947 */ /* 0x000fc0000383ffff */
[----:B------:R-:W-:-:S00]  /*3740*/  NOP ;  /* 0x0000000000007918 */ /* 0x000fc00000000000 */
        /* <DEDUP_REMOVED lines=11> */
.L_x_46:


//--------------------- .nv.shared.reserved.0     --------------------------
	.section	.nv.shared.reserved.0,"aw",@nobits
	.weak		__nv_reservedSMEM_offset_0_alias
	.size		__nv_reservedSMEM_offset_0_alias, 0, 64
	.other		__nv_reservedSMEM_offset_0_alias,@"STO_CUDA_RESERVED_SHARED STV_DEFAULT"
__nv_reservedSMEM_offset_0_alias:
	.zero		0
	.zero		64


//--------------------- .nv.constant0._Z7softmaxPfS_ --------------------------
	.section	.nv.constant0._Z7softmaxPfS_,"a",@progbits
	.sectionflags	@""
	.align	4
.nv.constant0._Z7softmaxPfS_:
	.zero		912


//--------------------- SYMBOLS --------------------------

	.type		.nv.reservedSmem.offset0,@object
	.size		.nv.reservedSmem.offset0,0x4
